//
// Generated by NVIDIA NVVM Compiler
//
// Compiler Build ID: CL-36424714
// Cuda compilation tools, release 13.0, V13.0.88
// Based on NVVM 20.0.0
//

.version 9.0
.target sm_100
.address_size 64

	// .globl	_Z10copyKernelyyii
.extern .func  (.param .b32 func_retval0) vprintf
(
	.param .b64 vprintf_param_0,
	.param .b64 vprintf_param_1
)
;
.global .align 1 .b8 $str[65] = {120, 91, 37, 100, 93, 121, 91, 37, 100, 93, 32, 115, 117, 114, 102, 50, 68, 114, 101, 97, 100, 40, 38, 100, 97, 116, 97, 44, 32, 105, 110, 112, 117, 116, 83, 117, 114, 102, 97, 99, 101, 44, 32, 105, 100, 120, 32, 42, 32, 52, 44, 32, 105, 100, 121, 41, 32, 105, 115, 58, 32, 37, 102, 10};

.visible .entry _Z10copyKernelyyii(
	.param .u64 _Z10copyKernelyyii_param_0,
	.param .u64 _Z10copyKernelyyii_param_1,
	.param .u32 _Z10copyKernelyyii_param_2,
	.param .u32 _Z10copyKernelyyii_param_3
)
{
	.local .align 16 .b8 	__local_depot0[16];
	.reg .b64 	%SP;
	.reg .b64 	%SPL;
	.reg .pred 	%p<4>;
	.reg .b32 	%r<17>;
	.reg .b32 	%f<2>;
	.reg .b64 	%rd<7>;
	.reg .b64 	%fd<2>;

	mov.u64 	%SPL, __local_depot0;
	cvta.local.u64 	%SP, %SPL;
	ld.param.u64 	%rd1, [_Z10copyKernelyyii_param_0];
	ld.param.u64 	%rd2, [_Z10copyKernelyyii_param_1];
	ld.param.u32 	%r3, [_Z10copyKernelyyii_param_2];
	ld.param.u32 	%r4, [_Z10copyKernelyyii_param_3];
	mov.u32 	%r6, %ctaid.x;
	mov.u32 	%r7, %ntid.x;
	mov.u32 	%r8, %tid.x;
	mad.lo.s32 	%r1, %r6, %r7, %r8;
	mov.u32 	%r9, %ctaid.y;
	mov.u32 	%r10, %ntid.y;
	mov.u32 	%r11, %tid.y;
	mad.lo.s32 	%r12, %r9, %r10, %r11;
	setp.ge.u32 	%p1, %r1, %r3;
	setp.ge.u32 	%p2, %r12, %r4;
	or.pred  	%p3, %p1, %p2;
	@%p3 bra 	$L__BB0_2;
	shl.b32 	%r13, %r1, 2;
	suld.b.2d.b32.trap {%r14}, [%rd1, {%r13, %r12}];
	add.u64 	%rd3, %SP, 0;
	add.u64 	%rd4, %SPL, 0;
	mov.b32 	%f1, %r14;
	cvt.f64.f32 	%fd1, %f1;
	st.local.v2.u32 	[%rd4], {%r1, %r12};
	st.local.f64 	[%rd4+8], %fd1;
	mov.u64 	%rd5, $str;
	cvta.global.u64 	%rd6, %rd5;
	{ // callseq 0, 0
	.param .b64 param0;
	st.param.b64 	[param0], %rd6;
	.param .b64 param1;
	st.param.b64 	[param1], %rd3;
	.param .b32 retval0;
	call.uni (retval0), 
	vprintf, 
	(
	param0, 
	param1
	);
	ld.param.b32 	%r15, [retval0];
	} // callseq 0
	sust.b.2d.b32.trap 	[%rd2, {%r13, %r12}], {%r14};
$L__BB0_2:
	ret;

}
	// .globl	_Z24transformTextureToGlobalyPfii
.visible .entry _Z24transformTextureToGlobalyPfii(
	.param .u64 _Z24transformTextureToGlobalyPfii_param_0,
	.param .u64 .ptr .align 1 _Z24transformTextureToGlobalyPfii_param_1,
	.param .u32 _Z24transformTextureToGlobalyPfii_param_2,
	.param .u32 _Z24transformTextureToGlobalyPfii_param_3
)
{
	.reg .pred 	%p<4>;
	.reg .b32 	%r<16>;
	.reg .b64 	%rd<6>;

	ld.param.u64 	%rd1, [_Z24transformTextureToGlobalyPfii_param_0];
	ld.param.u64 	%rd2, [_Z24transformTextureToGlobalyPfii_param_1];
	ld.param.u32 	%r3, [_Z24transformTextureToGlobalyPfii_param_2];
	ld.param.u32 	%r4, [_Z24transformTextureToGlobalyPfii_param_3];
	mov.u32 	%r6, %ctaid.x;
	mov.u32 	%r7, %ntid.x;
	mov.u32 	%r8, %tid.x;
	mad.lo.s32 	%r1, %r6, %r7, %r8;
	mov.u32 	%r9, %ctaid.y;
	mov.u32 	%r10, %ntid.y;
	mov.u32 	%r11, %tid.y;
	mad.lo.s32 	%r12, %r9, %r10, %r11;
	setp.ge.u32 	%p1, %r1, %r3;
	setp.ge.u32 	%p2, %r12, %r4;
	or.pred  	%p3, %p1, %p2;
	@%p3 bra 	$L__BB1_2;
	cvta.to.global.u64 	%rd3, %rd2;
	mad.lo.s32 	%r13, %r3, %r12, %r1;
	mul.wide.u32 	%rd4, %r13, 4;
	add.s64 	%rd5, %rd3, %rd4;
	shl.b32 	%r14, %r1, 2;
	suld.b.2d.b32.trap {%r15}, [%rd1, {%r14, %r12}];
	st.global.u32 	[%rd5], %r15;
$L__BB1_2:
	ret;

}


// ===== COMPILED SASS (sm_100) =====

	.target	sm_100

	.elftype	@"ET_EXEC"


//--------------------- .note.nv.tkinfo           --------------------------
	.section	.note.nv.tkinfo,"",@"SHT_NOTE"
	.sectionflags	@"SHF_NOTE_NV_TKINFO"
	.tkinfo
        /*0018*/ 	.word	0x00000002
        /*0030*/ 	.string	""
        /*0030*/ 	.string	"ptxas"
        /*0030*/ 	.string	"Cuda compilation tools, release 13.0, V13.0.88"
        /*0030*/ 	.string	"Build cuda_13.0.r13.0/compiler.36424714_0"
        /*0030*/ 	.string	"-arch sm_100 -m 64 "



//--------------------- .note.nv.cuinfo           --------------------------
	.section	.note.nv.cuinfo,"",@"SHT_NOTE"
	.sectionflags	@"SHF_NOTE_NV_CUINFO"
        /*0018*/ 	.short	0x0002
        /*001a*/ 	.short	0x0064
        /*001c*/ 	.short	0x0082
	.zero		2


//--------------------- .nv.info                  --------------------------
	.section	.nv.info,"",@"SHT_CUDA_INFO"
	.align	4


	//----- nvinfo : EIATTR_REGCOUNT
	.align		4
        /*0000*/ 	.byte	0x04, 0x2f
        /*0002*/ 	.short	(.L_2 - .L_1)
	.align		4
.L_1:
        /*0004*/ 	.word	index@(_Z10copyKernelyyii)
        /*0008*/ 	.word	0x00000018


	//----- nvinfo : EIATTR_FRAME_SIZE
	.align		4
.L_2:
        /*000c*/ 	.byte	0x04, 0x11
        /*000e*/ 	.short	(.L_4 - .L_3)
	.align		4
.L_3:
        /*0010*/ 	.word	index@(_Z10copyKernelyyii)
        /*0014*/ 	.word	0x00000010


	//----- nvinfo : EIATTR_REGCOUNT
	.align		4
.L_4:
        /*0018*/ 	.byte	0x04, 0x2f
        /*001a*/ 	.short	(.L_6 - .L_5)
	.align		4
.L_5:
        /*001c*/ 	.word	index@(_Z24transformTextureToGlobalyPfii)
        /*0020*/ 	.word	0x0000000c


	//----- nvinfo : EIATTR_FRAME_SIZE
	.align		4
.L_6:
        /*0024*/ 	.byte	0x04, 0x11
        /*0026*/ 	.short	(.L_8 - .L_7)
	.align		4
.L_7:
        /*0028*/ 	.word	index@(_Z24transformTextureToGlobalyPfii)
        /*002c*/ 	.word	0x00000000


	//----- nvinfo : EIATTR_MIN_STACK_SIZE
	.align		4
.L_8:
        /*0030*/ 	.byte	0x04, 0x12
        /*0032*/ 	.short	(.L_10 - .L_9)
	.align		4
.L_9:
        /*0034*/ 	.word	index@(_Z24transformTextureToGlobalyPfii)
        /*0038*/ 	.word	0x00000000


	//----- nvinfo : EIATTR_MIN_STACK_SIZE
	.align		4
.L_10:
        /*003c*/ 	.byte	0x04, 0x12
        /*003e*/ 	.short	(.L_12 - .L_11)
	.align		4
.L_11:
        /*0040*/ 	.word	index@(_Z10copyKernelyyii)
        /*0044*/ 	.word	0x00000010
.L_12:


//--------------------- .nv.compat                --------------------------
	.section	.nv.compat,"",@"SHT_CUDA_COMPAT_INFO"
	.align	4
        /*0000*/ 	.byte	0x02, 0x09, 0x00, 0x00, 0x02, 0x02, 0x02, 0x00, 0x02, 0x05, 0x05, 0x00, 0x03, 0x07, 0x01, 0x01
        /*0010*/ 	.byte	0x02, 0x03, 0x00, 0x00, 0x02, 0x06, 0x01, 0x00, 0x04, 0x0b, 0x08, 0x00, 0x09, 0x00, 0x00, 0x00
        /*0020*/ 	.byte	0x00, 0x00, 0x00, 0x00


//--------------------- .nv.info._Z24transformTextureToGlobalyPfii --------------------------
	.section	.nv.info._Z24transformTextureToGlobalyPfii,"",@"SHT_CUDA_INFO"
	.sectionflags	@""
	.align	4


	//----- nvinfo : EIATTR_CUDA_API_VERSION
	.align		4
        /*0000*/ 	.byte	0x04, 0x37
        /*0002*/ 	.short	(.L_14 - .L_13)
.L_13:
        /*0004*/ 	.word	0x00000082


	//----- nvinfo : EIATTR_KPARAM_INFO
	.align		4
.L_14:
        /*0008*/ 	.byte	0x04, 0x17
        /*000a*/ 	.short	(.L_16 - .L_15)
.L_15:
        /*000c*/ 	.word	0x00000000
        /*0010*/ 	.short	0x0003
        /*0012*/ 	.short	0x0014
        /*0014*/ 	.byte	0x00, 0xf0, 0x11, 0x00


	//----- nvinfo : EIATTR_KPARAM_INFO
	.align		4
.L_16:
        /*0018*/ 	.byte	0x04, 0x17
        /*001a*/ 	.short	(.L_18 - .L_17)
.L_17:
        /*001c*/ 	.word	0x00000000
        /*0020*/ 	.short	0x0002
        /*0022*/ 	.short	0x0010
        /*0024*/ 	.byte	0x00, 0xf0, 0x11, 0x00


	//----- nvinfo : EIATTR_KPARAM_INFO
	.align		4
.L_18:
        /*0028*/ 	.byte	0x04, 0x17
        /*002a*/ 	.short	(.L_20 - .L_19)
.L_19:
        /*002c*/ 	.word	0x00000000
        /*0030*/ 	.short	0x0001
        /*0032*/ 	.short	0x0008
        /*0034*/ 	.byte	0x00, 0xf5, 0x21, 0x00


	//----- nvinfo : EIATTR_KPARAM_INFO
	.align		4
.L_20:
        /*0038*/ 	.byte	0x04, 0x17
        /*003a*/ 	.short	(.L_22 - .L_21)
.L_21:
        /*003c*/ 	.word	0x00000000
        /*0040*/ 	.short	0x0000
        /*0042*/ 	.short	0x0000
        /*0044*/ 	.byte	0x00, 0xf0, 0x21, 0x00


	//----- nvinfo : EIATTR_SPARSE_MMA_MASK
	.align		4
.L_22:
        /*0048*/ 	.byte	0x03, 0x50
        /*004a*/ 	.short	0x0000


	//----- nvinfo : EIATTR_MAXREG_COUNT
	.align		4
        /*004c*/ 	.byte	0x03, 0x1b
        /*004e*/ 	.short	0x00ff


	//----- nvinfo : EIATTR_MERCURY_ISA_VERSION
	.align		4
        /*0050*/ 	.byte	0x03, 0x5f
        /*0052*/ 	.short	0x0101


	//----- nvinfo : EIATTR_VRC_CTA_INIT_COUNT
	.align		4
        /*0054*/ 	.byte	0x02, 0x4a
	.zero		1
	.zero		1


	//----- nvinfo : EIATTR_EXIT_INSTR_OFFSETS
	.align		4
        /*0058*/ 	.byte	0x04, 0x1c
        /*005a*/ 	.short	(.L_24 - .L_23)


	//   ....[0]....
.L_23:
        /*005c*/ 	.word	0x000000c0


	//   ....[1]....
        /*0060*/ 	.word	0x00000150


	//----- nvinfo : EIATTR_CBANK_PARAM_SIZE
	.align		4
.L_24:
        /*0064*/ 	.byte	0x03, 0x19
        /*0066*/ 	.short	0x0018


	//----- nvinfo : EIATTR_PARAM_CBANK
	.align		4
        /*0068*/ 	.byte	0x04, 0x0a
        /*006a*/ 	.short	(.L_26 - .L_25)
	.align		4
.L_25:
        /*006c*/ 	.word	index@(.nv.constant0._Z24transformTextureToGlobalyPfii)
        /*0070*/ 	.short	0x0380
        /*0072*/ 	.short	0x0018


	//----- nvinfo : EIATTR_SW_WAR
	.align		4
.L_26:
        /*0074*/ 	.byte	0x04, 0x36
        /*0076*/ 	.short	(.L_28 - .L_27)
.L_27:
        /*0078*/ 	.word	0x00000008
.L_28:


//--------------------- .nv.info._Z10copyKernelyyii --------------------------
	.section	.nv.info._Z10copyKernelyyii,"",@"SHT_CUDA_INFO"
	.sectionflags	@""
	.align	4


	//----- nvinfo : EIATTR_CUDA_API_VERSION
	.align		4
        /*0000*/ 	.byte	0x04, 0x37
        /*0002*/ 	.short	(.L_30 - .L_29)
.L_29:
        /*0004*/ 	.word	0x00000082


	//----- nvinfo : EIATTR_KPARAM_INFO
	.align		4
.L_30:
        /*0008*/ 	.byte	0x04, 0x17
        /*000a*/ 	.short	(.L_32 - .L_31)
.L_31:
        /*000c*/ 	.word	0x00000000
        /*0010*/ 	.short	0x0003
        /*0012*/ 	.short	0x0014
        /*0014*/ 	.byte	0x00, 0xf0, 0x11, 0x00


	//----- nvinfo : EIATTR_KPARAM_INFO
	.align		4
.L_32:
        /*0018*/ 	.byte	0x04, 0x17
        /*001a*/ 	.short	(.L_34 - .L_33)
.L_33:
        /*001c*/ 	.word	0x00000000
        /*0020*/ 	.short	0x0002
        /*0022*/ 	.short	0x0010
        /*0024*/ 	.byte	0x00, 0xf0, 0x11, 0x00


	//----- nvinfo : EIATTR_KPARAM_INFO
	.align		4
.L_34:
        /*0028*/ 	.byte	0x04, 0x17
        /*002a*/ 	.short	(.L_36 - .L_35)
.L_35:
        /*002c*/ 	.word	0x00000000
        /*0030*/ 	.short	0x0001
        /*0032*/ 	.short	0x0008
        /*0034*/ 	.byte	0x00, 0xf0, 0x21, 0x00


	//----- nvinfo : EIATTR_KPARAM_INFO
	.align		4
.L_36:
        /*0038*/ 	.byte	0x04, 0x17
        /*003a*/ 	.short	(.L_38 - .L_37)
.L_37:
        /*003c*/ 	.word	0x00000000
        /*0040*/ 	.short	0x0000
        /*0042*/ 	.short	0x0000
        /*0044*/ 	.byte	0x00, 0xf0, 0x21, 0x00


	//----- nvinfo : EIATTR_SPARSE_MMA_MASK
	.align		4
.L_38:
        /*0048*/ 	.byte	0x03, 0x50
        /*004a*/ 	.short	0x0000


	//----- nvinfo : EIATTR_MAXREG_COUNT
	.align		4
        /*004c*/ 	.byte	0x03, 0x1b
        /*004e*/ 	.short	0x00ff


	//----- nvinfo : EIATTR_EXTERNS
	.align		4
        /*0050*/ 	.byte	0x04, 0x0f
        /*0052*/ 	.short	(.L_40 - .L_39)


	//   ....[0]....
	.align		4
.L_39:
        /*0054*/ 	.word	index@(vprintf)


	//----- nvinfo : EIATTR_MERCURY_ISA_VERSION
	.align		4
.L_40:
        /*0058*/ 	.byte	0x03, 0x5f
        /*005a*/ 	.short	0x0101


	//----- nvinfo : EIATTR_VRC_CTA_INIT_COUNT
	.align		4
        /*005c*/ 	.byte	0x02, 0x4a
	.zero		1
	.zero		1


	//----- nvinfo : EIATTR_SYSCALL_OFFSETS
	.align		4
        /*0060*/ 	.byte	0x04, 0x46
        /*0062*/ 	.short	(.L_42 - .L_41)


	//   ....[0]....
.L_41:
        /*0064*/ 	.word	0x000001f0


	//----- nvinfo : EIATTR_EXIT_INSTR_OFFSETS
	.align		4
.L_42:
        /*0068*/ 	.byte	0x04, 0x1c
        /*006a*/ 	.short	(.L_44 - .L_43)


	//   ....[0]....
.L_43:
        /*006c*/ 	.word	0x00000110


	//   ....[1]....
        /*0070*/ 	.word	0x00000220


	//----- nvinfo : EIATTR_CRS_STACK_SIZE
	.align		4
.L_44:
        /*0074*/ 	.byte	0x04, 0x1e
        /*0076*/ 	.short	(.L_46 - .L_45)
.L_45:
        /*0078*/ 	.word	0x00000000


	//----- nvinfo : EIATTR_CBANK_PARAM_SIZE
	.align		4
.L_46:
        /*007c*/ 	.byte	0x03, 0x19
        /*007e*/ 	.short	0x0018


	//----- nvinfo : EIATTR_PARAM_CBANK
	.align		4
        /*0080*/ 	.byte	0x04, 0x0a
        /*0082*/ 	.short	(.L_48 - .L_47)
	.align		4
.L_47:
        /*0084*/ 	.word	index@(.nv.constant0._Z10copyKernelyyii)
        /*0088*/ 	.short	0x0380
        /*008a*/ 	.short	0x0018


	//----- nvinfo : EIATTR_SW_WAR
	.align		4
.L_48:
        /*008c*/ 	.byte	0x04, 0x36
        /*008e*/ 	.short	(.L_50 - .L_49)
.L_49:
        /*0090*/ 	.word	0x00000008
.L_50:


//--------------------- .nv.callgraph             --------------------------
	.section	.nv.callgraph,"",@"SHT_CUDA_CALLGRAPH"
	.align	4
	.sectionentsize	8
	.align		4
        /*0000*/ 	.word	0x00000000
	.align		4
        /*0004*/ 	.word	0xffffffff
	.align		4
        /*0008*/ 	.word	index@(_Z10copyKernelyyii)
	.align		4
        /*000c*/ 	.word	index@(vprintf)
	.align		4
        /*0010*/ 	.word	0x00000000
	.align		4
        /*0014*/ 	.word	0xfffffffe
	.align		4
        /*0018*/ 	.word	0x00000000
	.align		4
        /*001c*/ 	.word	0xfffffffd
	.align		4
        /*0020*/ 	.word	0x00000000
	.align		4
        /*0024*/ 	.word	0xfffffffc


//--------------------- .nv.constant4             --------------------------
	.section	.nv.constant4,"a",@progbits
	.align	8
	.align		8
.nv.constant4:
        /*0000*/ 	.dword	$str
	.align		8
        /*0008*/ 	.dword	vprintf


//--------------------- .text._Z24transformTextureToGlobalyPfii --------------------------
	.section	.text._Z24transformTextureToGlobalyPfii,"ax",@progbits
	.align	128
        .global         _Z24transformTextureToGlobalyPfii
        .type           _Z24transformTextureToGlobalyPfii,@function
        .size           _Z24transformTextureToGlobalyPfii,(.L_x_3 - _Z24transformTextureToGlobalyPfii)
        .other          _Z24transformTextureToGlobalyPfii,@"STO_CUDA_ENTRY STV_DEFAULT"
_Z24transformTextureToGlobalyPfii:
.text._Z24transformTextureToGlobalyPfii:
[----:B------:R-:W-:Y:S01]  /*0000*/  LDC R1, c[0x0][0x37c] ;  /* 0x0000df00ff017b82 */ /* 0x000fe20000000800 */
[----:B------:R-:W0:Y:S07]  /*0010*/  S2R R2, SR_TID.Y ;  /* 0x0000000000027919 */ /* 0x000e2e0000002200 */
[----:B------:R-:W1:Y:S01]  /*0020*/  LDC R0, c[0x0][0x360] ;  /* 0x0000d800ff007b82 */ /* 0x000e620000000800 */
[----:B------:R-:W2:Y:S01]  /*0030*/  LDCU.64 UR6, c[0x0][0x390] ;  /* 0x00007200ff0677ac */ /* 0x000ea20008000a00 */
[----:B------:R-:W1:Y:S06]  /*0040*/  S2R R3, SR_TID.X ;  /* 0x0000000000037919 */ /* 0x000e6c0000002100 */
[----:B------:R-:W0:Y:S08]  /*0050*/  S2UR UR5, SR_CTAID.Y ;  /* 0x00000000000579c3 */ /* 0x000e300000002600 */
[----:B------:R-:W0:Y:S08]  /*0060*/  LDC R7, c[0x0][0x364] ;  /* 0x0000d900ff077b82 */ /* 0x000e300000000800 */
[----:B------:R-:W1:Y:S01]  /*0070*/  S2UR UR4, SR_CTAID.X ;  /* 0x00000000000479c3 */ /* 0x000e620000002500 */
[----:B0-----:R-:W-:-:S05]  /*0080*/  IMAD R7, R7, UR5, R2 ;  /* 0x0000000507077c24 */ /* 0x001fca000f8e0202 */
[----:B--2---:R-:W-:Y:S01]  /*0090*/  ISETP.GE.U32.AND P0, PT, R7, UR7, PT ;  /* 0x0000000707007c0c */ /* 0x004fe2000bf06070 */
[----:B-1----:R-:W-:-:S05]  /*00a0*/  IMAD R0, R0, UR4, R3 ;  /* 0x0000000400007c24 */ /* 0x002fca000f8e0203 */
[----:B------:R-:W-:-:S13]  /*00b0*/  ISETP.GE.U32.OR P0, PT, R0, UR6, P0 ;  /* 0x0000000600007c0c */ /* 0x000fda0008706470 */
[----:B------:R-:W-:Y:S05]  /*00c0*/  @P0 EXIT ;  /* 0x000000000000094d */ /* 0x000fea0003800000 */
[----:B------:R-:W0:Y:S01]  /*00d0*/  LDCU UR4, c[0x0][0x380] ;  /* 0x00007000ff0477ac */ /* 0x000e220008000800 */
[----:B------:R-:W-:Y:S01]  /*00e0*/  SHF.L.U32 R6, R0, 0x2, RZ ;  /* 0x0000000200067819 */ /* 0x000fe200000006ff */
[----:B------:R-:W1:Y:S03]  /*00f0*/  LDC.64 R2, c[0x0][0x388] ;  /* 0x0000e200ff027b82 */ /* 0x000e660000000a00 */
[----:B0-----:R0:W5:Y:S01]  /*0100*/  SULD.D.BA.2D.STRONG.SM.TRAP R9, [R6], UR4 ;  /* 0x70ff040006097f99 */ /* 0x00116200081ea900 */
[----:B------:R-:W-:-:S04]  /*0110*/  IMAD R5, R7, UR6, R0 ;  /* 0x0000000607057c24 */ /* 0x000fc8000f8e0200 */
[----:B-1----:R-:W-:Y:S01]  /*0120*/  IMAD.WIDE.U32 R2, R5, 0x4, R2 ;  /* 0x0000000405027825 */ /* 0x002fe200078e0002 */
[----:B0-----:R-:W0:Y:S04]  /*0130*/  LDCU.64 UR4, c[0x0][0x358] ;  /* 0x00006b00ff0477ac */ /* 0x001e280008000a00 */
[----:B0----5:R-:W-:Y:S01]  /*0140*/  STG.E desc[UR4][R2.64], R9 ;  /* 0x0000000902007986 */ /* 0x021fe2000c101904 */
[----:B------:R-:W-:Y:S05]  /*0150*/  EXIT ;  /* 0x000000000000794d */ /* 0x000fea0003800000 */
.L_x_0:
[----:B------:R-:W-:-:S00]  /*0160*/  BRA `(.L_x_0) ;  /* 0xfffffffc00fc7947 */ /* 0x000fc0000383ffff */
[----:B------:R-:W-:-:S00]  /*0170*/  NOP ;  /* 0x0000000000007918 */ /* 0x000fc00000000000 */
        /* <DEDUP_REMOVED lines=8> */
.L_x_3:


//--------------------- .text._Z10copyKernelyyii  --------------------------
	.section	.text._Z10copyKernelyyii,"ax",@progbits
	.align	128
        .global         _Z10copyKernelyyii
        .type           _Z10copyKernelyyii,@function
        .size           _Z10copyKernelyyii,(.L_x_4 - _Z10copyKernelyyii)
        .other          _Z10copyKernelyyii,@"STO_CUDA_ENTRY STV_DEFAULT"
_Z10copyKernelyyii:
.text._Z10copyKernelyyii:
[----:B------:R-:W0:Y:S01]  /*0000*/  LDC R1, c[0x0][0x37c] ;  /* 0x0000df00ff017b82 */ /* 0x000e220000000800 */
[----:B------:R-:W1:Y:S01]  /*0010*/  S2R R0, SR_TID.Y ;  /* 0x0000000000007919 */ /* 0x000e620000002200 */
[----:B------:R-:W2:Y:S06]  /*0020*/  LDCU UR5, c[0x0][0x2fc] ;  /* 0x00005f80ff0577ac */ /* 0x000eac0008000800 */
[----:B------:R-:W3:Y:S01]  /*0030*/  LDC R8, c[0x0][0x360] ;  /* 0x0000d800ff087b82 */ /* 0x000ee20000000800 */
[----:B0-----:R-:W-:Y:S01]  /*0040*/  VIADD R1, R1, 0xfffffff0 ;  /* 0xfffffff001017836 */ /* 0x001fe20000000000 */
[----:B------:R-:W3:Y:S01]  /*0050*/  S2R R3, SR_TID.X ;  /* 0x0000000000037919 */ /* 0x000ee20000002100 */
[----:B------:R-:W0:Y:S01]  /*0060*/  LDCU.64 UR8, c[0x0][0x390] ;  /* 0x00007200ff0877ac */ /* 0x000e220008000a00 */
[----:B------:R-:W4:Y:S04]  /*0070*/  LDCU UR4, c[0x0][0x2f8] ;  /* 0x00005f00ff0477ac */ /* 0x000f280008000800 */
[----:B------:R-:W1:Y:S08]  /*0080*/  S2UR UR7, SR_CTAID.Y ;  /* 0x00000000000779c3 */ /* 0x000e700000002600 */
[----:B------:R-:W1:Y:S08]  /*0090*/  LDC R17, c[0x0][0x364] ;  /* 0x0000d900ff117b82 */ /* 0x000e700000000800 */
[----:B------:R-:W3:Y:S01]  /*00a0*/  S2UR UR6, SR_CTAID.X ;  /* 0x00000000000679c3 */ /* 0x000ee20000002500 */
[----:B----4-:R-:W-:-:S05]  /*00b0*/  IADD3 R6, P1, PT, R1, UR4, RZ ;  /* 0x0000000401067c10 */ /* 0x010fca000ff3e0ff */
[----:B--2---:R-:W-:Y:S02]  /*00c0*/  IMAD.X R7, RZ, RZ, UR5, P1 ;  /* 0x00000005ff077e24 */ /* 0x004fe400088e06ff */
[----:B-1----:R-:W-:-:S05]  /*00d0*/  IMAD R17, R17, UR7, R0 ;  /* 0x0000000711117c24 */ /* 0x002fca000f8e0200 */
[----:B0-----:R-:W-:Y:S01]  /*00e0*/  ISETP.GE.U32.AND P0, PT, R17, UR9, PT ;  /* 0x0000000911007c0c */ /* 0x001fe2000bf06070 */
[----:B---3--:R-:W-:-:S05]  /*00f0*/  IMAD R8, R8, UR6, R3 ;  /* 0x0000000608087c24 */ /* 0x008fca000f8e0203 */
[----:B------:R-:W-:-:S13]  /*0100*/  ISETP.GE.U32.OR P0, PT, R8, UR8, P0 ;  /* 0x0000000808007c0c */ /* 0x000fda0008706470 */
[----:B------:R-:W-:Y:S05]  /*0110*/  @P0 EXIT ;  /* 0x000000000000094d */ /* 0x000fea0003800000 */
[----:B------:R-:W0:Y:S01]  /*0120*/  LDCU UR4, c[0x0][0x380] ;  /* 0x00007000ff0477ac */ /* 0x000e220008000800 */
[----:B------:R-:W-:-:S04]  /*0130*/  SHF.L.U32 R16, R8, 0x2, RZ ;  /* 0x0000000208107819 */ /* 0x000fc800000006ff */
[----:B0-----:R0:W5:Y:S01]  /*0140*/  SULD.D.BA.2D.STRONG.SM.TRAP R2, [R16], UR4 ;  /* 0x70ff040010027f99 */ /* 0x00116200081ea900 */
[----:B------:R-:W-:Y:S01]  /*0150*/  IMAD.MOV.U32 R9, RZ, RZ, R17 ;  /* 0x000000ffff097224 */ /* 0x000fe200078e0011 */
[----:B------:R-:W-:-:S04]  /*0160*/  MOV R0, 0x8 ;  /* 0x0000000800007802 */ /* 0x000fc80000000f00 */
[----:B------:R1:W-:Y:S01]  /*0170*/  STL.64 [R1], R8 ;  /* 0x0000000801007387 */ /* 0x0003e20000100a00 */
[----:B------:R1:W2:Y:S01]  /*0180*/  LDC.64 R12, c[0x4][R0] ;  /* 0x01000000000c7b82 */ /* 0x0002a20000000a00 */
[----:B0-----:R-:W0:Y:S02]  /*0190*/  LDCU.64 UR4, c[0x4][URZ] ;  /* 0x01000000ff0477ac */ /* 0x001e240008000a00 */
[----:B0-----:R-:W-:Y:S01]  /*01a0*/  MOV R4, UR4 ;  /* 0x0000000400047c02 */ /* 0x001fe20008000f00 */
[----:B------:R-:W-:Y:S01]  /*01b0*/  IMAD.U32 R5, RZ, RZ, UR5 ;  /* 0x00000005ff057e24 */ /* 0x000fe2000f8e00ff */
[----:B-----5:R-:W0:Y:S02]  /*01c0*/  F2F.F64.F32 R10, R2 ;  /* 0x00000002000a7310 */ /* 0x020e240000201800 */
[----:B0-2---:R1:W-:Y:S04]  /*01d0*/  STL.64 [R1+0x8], R10 ;  /* 0x0000080a01007387 */ /* 0x0053e80000100a00 */
[----:B------:R-:W-:-:S07]  /*01e0*/  LEPC R20, `(.L_x_1) ;  /* 0x000000001014794e */ /* 0x000fce0000000000 */
[----:B-1----:R-:W-:Y:S05]  /*01f0*/  CALL.ABS.NOINC R12 ;  /* 0x000000000c007343 */ /* 0x002fea0003c00000 */
.L_x_1:
[----:B------:R-:W0:Y:S02]  /*0200*/  LDCU UR4, c[0x0][0x388] ;  /* 0x00007100ff0477ac */ /* 0x000e240008000800 */
[----:B0-----:R0:W-:Y:S02]  /*0210*/  SUST.D.BA.2D.STRONG.SM.TRAP [R16], R2, UR4 ;  /* 0x70ff040210007f9d */ /* 0x0011e4000810a900 */
[----:B0-----:R-:W-:Y:S05]  /*0220*/  EXIT ;  /* 0x000000000000794d */ /* 0x001fea0003800000 */
.L_x_2:
        /* <DEDUP_REMOVED lines=13> */
.L_x_4:


//--------------------- .nv.global.init           --------------------------
	.section	.nv.global.init,"aw",@progbits
.nv.global.init:
	.type		$str,@object
	.size		$str,(.L_0 - $str)
$str:
        /*0000*/ 	.byte	0x78, 0x5b, 0x25, 0x64, 0x5d, 0x79, 0x5b, 0x25, 0x64, 0x5d, 0x20, 0x73, 0x75, 0x72, 0x66, 0x32
        /*0010*/ 	.byte	0x44, 0x72, 0x65, 0x61, 0x64, 0x28, 0x26, 0x64, 0x61, 0x74, 0x61, 0x2c, 0x20, 0x69, 0x6e, 0x70
        /*0020*/ 	.byte	0x75, 0x74, 0x53, 0x75, 0x72, 0x66, 0x61, 0x63, 0x65, 0x2c, 0x20, 0x69, 0x64, 0x78, 0x20, 0x2a
        /*0030*/ 	.byte	0x20, 0x34, 0x2c, 0x20, 0x69, 0x64, 0x79, 0x29, 0x20, 0x69, 0x73, 0x3a, 0x20, 0x25, 0x66, 0x0a
        /*0040*/ 	.byte	0x00
.L_0:


//--------------------- .nv.shared.reserved.0     --------------------------
	.section	.nv.shared.reserved.0,"aw",@nobits
	.weak		__nv_reservedSMEM_offset_0_alias
	.size		__nv_reservedSMEM_offset_0_alias, 0, 64
	.other		__nv_reservedSMEM_offset_0_alias,@"STO_CUDA_RESERVED_SHARED STV_DEFAULT"
__nv_reservedSMEM_offset_0_alias:
	.zero		0
	.zero		64


//--------------------- .nv.constant0._Z24transformTextureToGlobalyPfii --------------------------
	.section	.nv.constant0._Z24transformTextureToGlobalyPfii,"a",@progbits
	.sectionflags	@""
	.align	4
.nv.constant0._Z24transformTextureToGlobalyPfii:
	.zero		920


//--------------------- .nv.constant0._Z10copyKernelyyii --------------------------
	.section	.nv.constant0._Z10copyKernelyyii,"a",@progbits
	.sectionflags	@""
	.align	4
.nv.constant0._Z10copyKernelyyii:
	.zero		920


//--------------------- SYMBOLS --------------------------

	.type		.nv.reservedSmem.offset0,@object
	.size		.nv.reservedSmem.offset0,0x4
	.type		vprintf,@function
